//
// Generated by NVIDIA NVVM Compiler
//
// Compiler Build ID: CL-36424714
// Cuda compilation tools, release 13.0, V13.0.88
// Based on NVVM 20.0.0
//

.version 9.0
.target sm_100
.address_size 64

	// .globl	_Z6assignPii

.visible .entry _Z6assignPii(
	.param .u64 .ptr .align 1 _Z6assignPii_param_0,
	.param .u32 _Z6assignPii_param_1
)
{
	.reg .pred 	%p<2>;
	.reg .b32 	%r<4>;
	.reg .b64 	%rd<5>;

	ld.param.u64 	%rd1, [_Z6assignPii_param_0];
	ld.param.u32 	%r2, [_Z6assignPii_param_1];
	mov.u32 	%r1, %ctaid.x;
	setp.ge.s32 	%p1, %r1, %r2;
	@%p1 bra 	$L__BB0_2;
	cvta.to.global.u64 	%rd2, %rd1;
	mul.lo.s32 	%r3, %r1, %r1;
	mul.wide.u32 	%rd3, %r1, 4;
	add.s64 	%rd4, %rd2, %rd3;
	st.global.u32 	[%rd4], %r3;
$L__BB0_2:
	ret;

}


// ===== COMPILED SASS (sm_100) =====

	.target	sm_100

	.elftype	@"ET_EXEC"


//--------------------- .note.nv.tkinfo           --------------------------
	.section	.note.nv.tkinfo,"",@"SHT_NOTE"
	.sectionflags	@"SHF_NOTE_NV_TKINFO"
	.tkinfo
        /*0018*/ 	.word	0x00000002
        /*0030*/ 	.string	""
        /*0030*/ 	.string	"ptxas"
        /*0030*/ 	.string	"Cuda compilation tools, release 13.0, V13.0.88"
        /*0030*/ 	.string	"Build cuda_13.0.r13.0/compiler.36424714_0"
        /*0030*/ 	.string	"-arch sm_100 -m 64 "



//--------------------- .note.nv.cuinfo           --------------------------
	.section	.note.nv.cuinfo,"",@"SHT_NOTE"
	.sectionflags	@"SHF_NOTE_NV_CUINFO"
        /*0018*/ 	.short	0x0002
        /*001a*/ 	.short	0x0064
        /*001c*/ 	.short	0x0082
	.zero		2


//--------------------- .nv.info                  --------------------------
	.section	.nv.info,"",@"SHT_CUDA_INFO"
	.align	4


	//----- nvinfo : EIATTR_REGCOUNT
	.align		4
        /*0000*/ 	.byte	0x04, 0x2f
        /*0002*/ 	.short	(.L_1 - .L_0)
	.align		4
.L_0:
        /*0004*/ 	.word	index@(_Z6assignPii)
        /*0008*/ 	.word	0x0000000a


	//----- nvinfo : EIATTR_FRAME_SIZE
	.align		4
.L_1:
        /*000c*/ 	.byte	0x04, 0x11
        /*000e*/ 	.short	(.L_3 - .L_2)
	.align		4
.L_2:
        /*0010*/ 	.word	index@(_Z6assignPii)
        /*0014*/ 	.word	0x00000000


	//----- nvinfo : EIATTR_MIN_STACK_SIZE
	.align		4
.L_3:
        /*0018*/ 	.byte	0x04, 0x12
        /*001a*/ 	.short	(.L_5 - .L_4)
	.align		4
.L_4:
        /*001c*/ 	.word	index@(_Z6assignPii)
        /*0020*/ 	.word	0x00000000
.L_5:


//--------------------- .nv.compat                --------------------------
	.section	.nv.compat,"",@"SHT_CUDA_COMPAT_INFO"
	.align	4
        /*0000*/ 	.byte	0x02, 0x09, 0x00, 0x00, 0x02, 0x02, 0x01, 0x00, 0x02, 0x05, 0x05, 0x00, 0x03, 0x07, 0x01, 0x01
        /*0010*/ 	.byte	0x02, 0x03, 0x00, 0x00, 0x02, 0x06, 0x01, 0x00, 0x04, 0x0b, 0x08, 0x00, 0x09, 0x00, 0x00, 0x00
        /*0020*/ 	.byte	0x00, 0x00, 0x00, 0x00


//--------------------- .nv.info._Z6assignPii     --------------------------
	.section	.nv.info._Z6assignPii,"",@"SHT_CUDA_INFO"
	.sectionflags	@""
	.align	4


	//----- nvinfo : EIATTR_CUDA_API_VERSION
	.align		4
        /*0000*/ 	.byte	0x04, 0x37
        /*0002*/ 	.short	(.L_7 - .L_6)
.L_6:
        /*0004*/ 	.word	0x00000082


	//----- nvinfo : EIATTR_KPARAM_INFO
	.align		4
.L_7:
        /*0008*/ 	.byte	0x04, 0x17
        /*000a*/ 	.short	(.L_9 - .L_8)
.L_8:
        /*000c*/ 	.word	0x00000000
        /*0010*/ 	.short	0x0001
        /*0012*/ 	.short	0x0008
        /*0014*/ 	.byte	0x00, 0xf0, 0x11, 0x00


	//----- nvinfo : EIATTR_KPARAM_INFO
	.align		4
.L_9:
        /*0018*/ 	.byte	0x04, 0x17
        /*001a*/ 	.short	(.L_11 - .L_10)
.L_10:
        /*001c*/ 	.word	0x00000000
        /*0020*/ 	.short	0x0000
        /*0022*/ 	.short	0x0000
        /*0024*/ 	.byte	0x00, 0xf5, 0x21, 0x00


	//----- nvinfo : EIATTR_SPARSE_MMA_MASK
	.align		4
.L_11:
        /*0028*/ 	.byte	0x03, 0x50
        /*002a*/ 	.short	0x0000


	//----- nvinfo : EIATTR_MAXREG_COUNT
	.align		4
        /*002c*/ 	.byte	0x03, 0x1b
        /*002e*/ 	.short	0x00ff


	//----- nvinfo : EIATTR_MERCURY_ISA_VERSION
	.align		4
        /*0030*/ 	.byte	0x03, 0x5f
        /*0032*/ 	.short	0x0101


	//----- nvinfo : EIATTR_VRC_CTA_INIT_COUNT
	.align		4
        /*0034*/ 	.byte	0x02, 0x4a
	.zero		1
	.zero		1


	//----- nvinfo : EIATTR_EXIT_INSTR_OFFSETS
	.align		4
        /*0038*/ 	.byte	0x04, 0x1c
        /*003a*/ 	.short	(.L_13 - .L_12)


	//   ....[0]....
.L_12:
        /*003c*/ 	.word	0x00000040


	//   ....[1]....
        /*0040*/ 	.word	0x000000a0


	//----- nvinfo : EIATTR_CBANK_PARAM_SIZE
	.align		4
.L_13:
        /*0044*/ 	.byte	0x03, 0x19
        /*0046*/ 	.short	0x000c


	//----- nvinfo : EIATTR_PARAM_CBANK
	.align		4
        /*0048*/ 	.byte	0x04, 0x0a
        /*004a*/ 	.short	(.L_15 - .L_14)
	.align		4
.L_14:
        /*004c*/ 	.word	index@(.nv.constant0._Z6assignPii)
        /*0050*/ 	.short	0x0380
        /*0052*/ 	.short	0x000c


	//----- nvinfo : EIATTR_SW_WAR
	.align		4
.L_15:
        /*0054*/ 	.byte	0x04, 0x36
        /*0056*/ 	.short	(.L_17 - .L_16)
.L_16:
        /*0058*/ 	.word	0x00000008
.L_17:


//--------------------- .nv.callgraph             --------------------------
	.section	.nv.callgraph,"",@"SHT_CUDA_CALLGRAPH"
	.align	4
	.sectionentsize	8
	.align		4
        /*0000*/ 	.word	0x00000000
	.align		4
        /*0004*/ 	.word	0xffffffff
	.align		4
        /*0008*/ 	.word	0x00000000
	.align		4
        /*000c*/ 	.word	0xfffffffe
	.align		4
        /*0010*/ 	.word	0x00000000
	.align		4
        /*0014*/ 	.word	0xfffffffd
	.align		4
        /*0018*/ 	.word	0x00000000
	.align		4
        /*001c*/ 	.word	0xfffffffc


//--------------------- .text._Z6assignPii        --------------------------
	.section	.text._Z6assignPii,"ax",@progbits
	.align	128
        .global         _Z6assignPii
        .type           _Z6assignPii,@function
        .size           _Z6assignPii,(.L_x_1 - _Z6assignPii)
        .other          _Z6assignPii,@"STO_CUDA_ENTRY STV_DEFAULT"
_Z6assignPii:
.text._Z6assignPii:
[----:B------:R-:W-:Y:S01]  /*0000*/  LDC R1, c[0x0][0x37c] ;  /* 0x0000df00ff017b82 */ /* 0x000fe20000000800 */
[----:B------:R-:W0:Y:S01]  /*0010*/  S2R R7, SR_CTAID.X ;  /* 0x0000000000077919 */ /* 0x000e220000002500 */
[----:B------:R-:W0:Y:S02]  /*0020*/  LDCU UR4, c[0x0][0x388] ;  /* 0x00007100ff0477ac */ /* 0x000e240008000800 */
[----:B0-----:R-:W-:-:S13]  /*0030*/  ISETP.GE.AND P0, PT, R7, UR4, PT ;  /* 0x0000000407007c0c */ /* 0x001fda000bf06270 */
[----:B------:R-:W-:Y:S05]  /*0040*/  @P0 EXIT ;  /* 0x000000000000094d */ /* 0x000fea0003800000 */
[----:B------:R-:W0:Y:S01]  /*0050*/  LDC.64 R2, c[0x0][0x380] ;  /* 0x0000e000ff027b82 */ /* 0x000e220000000a00 */
[----:B------:R-:W1:Y:S01]  /*0060*/  LDCU.64 UR4, c[0x0][0x358] ;  /* 0x00006b00ff0477ac */ /* 0x000e620008000a00 */
[C---:B------:R-:W-:Y:S02]  /*0070*/  IMAD R5, R7.reuse, R7, RZ ;  /* 0x0000000707057224 */ /* 0x040fe400078e02ff */
[----:B0-----:R-:W-:-:S05]  /*0080*/  IMAD.WIDE.U32 R2, R7, 0x4, R2 ;  /* 0x0000000407027825 */ /* 0x001fca00078e0002 */
[----:B-1----:R-:W-:Y:S01]  /*0090*/  STG.E desc[UR4][R2.64], R5 ;  /* 0x0000000502007986 */ /* 0x002fe2000c101904 */
[----:B------:R-:W-:Y:S05]  /*00a0*/  EXIT ;  /* 0x000000000000794d */ /* 0x000fea0003800000 */
.L_x_0:
[----:B------:R-:W-:-:S00]  /*00b0*/  BRA `(.L_x_0) ;  /* 0xfffffffc00fc7947 */ /* 0x000fc0000383ffff */
[----:B------:R-:W-:-:S00]  /*00c0*/  NOP ;  /* 0x0000000000007918 */ /* 0x000fc00000000000 */
        /* <DEDUP_REMOVED lines=11> */
.L_x_1:


//--------------------- .nv.shared.reserved.0     --------------------------
	.section	.nv.shared.reserved.0,"aw",@nobits
	.weak		__nv_reservedSMEM_offset_0_alias
	.size		__nv_reservedSMEM_offset_0_alias, 0, 64
	.other		__nv_reservedSMEM_offset_0_alias,@"STO_CUDA_RESERVED_SHARED STV_DEFAULT"
__nv_reservedSMEM_offset_0_alias:
	.zero		0
	.zero		64


//--------------------- .nv.constant0._Z6assignPii --------------------------
	.section	.nv.constant0._Z6assignPii,"a",@progbits
	.sectionflags	@""
	.align	4
.nv.constant0._Z6assignPii:
	.zero		908


//--------------------- SYMBOLS --------------------------

	.type		.nv.reservedSmem.offset0,@object
	.size		.nv.reservedSmem.offset0,0x4
